//
// Generated by NVIDIA NVVM Compiler
//
// Compiler Build ID: CL-36424714
// Cuda compilation tools, release 13.0, V13.0.88
// Based on NVVM 20.0.0
//

.version 9.0
.target sm_100
.address_size 64

	// .globl	_Z17arithmetic_kernelPjS_
// arithmetic_count has been demoted
// composite_count has been demoted

.visible .entry _Z17arithmetic_kernelPjS_(
	.param .u64 .ptr .align 1 _Z17arithmetic_kernelPjS__param_0,
	.param .u64 .ptr .align 1 _Z17arithmetic_kernelPjS__param_1
)
{
	.reg .pred 	%p<14>;
	.reg .b32 	%r<96>;
	.reg .b64 	%rd<8>;
	// demoted variable
	.shared .align 4 .b8 arithmetic_count[4096];
	// demoted variable
	.shared .align 4 .b8 composite_count[4096];
	ld.param.u64 	%rd1, [_Z17arithmetic_kernelPjS__param_0];
	ld.param.u64 	%rd2, [_Z17arithmetic_kernelPjS__param_1];
	mov.u32 	%r95, %ntid.x;
	mov.u32 	%r2, %ctaid.x;
	mov.u32 	%r3, %tid.x;
	mad.lo.s32 	%r42, %r95, %r2, %r3;
	add.s32 	%r91, %r42, 1;
	and.b32  	%r43, %r91, 1;
	setp.eq.b32 	%p1, %r43, 1;
	mov.b32 	%r92, 1;
	mov.u32 	%r93, %r92;
	@%p1 bra 	$L__BB0_3;
	mov.b32 	%r80, 2;
	mov.b32 	%r93, 1;
	mov.u32 	%r77, %r91;
	mov.u32 	%r92, %r93;
$L__BB0_2:
	add.s32 	%r93, %r93, 1;
	add.s32 	%r92, %r92, %r80;
	shl.b32 	%r80, %r80, 1;
	shr.u32 	%r91, %r77, 1;
	and.b32  	%r46, %r77, 2;
	setp.eq.s32 	%p2, %r46, 0;
	mov.u32 	%r77, %r91;
	@%p2 bra 	$L__BB0_2;
$L__BB0_3:
	setp.lt.u32 	%p3, %r91, 9;
	@%p3 bra 	$L__BB0_9;
	mov.b32 	%r84, 3;
$L__BB0_5:
	rem.u32 	%r49, %r91, %r84;
	setp.ne.s32 	%p4, %r49, 0;
	mov.b32 	%r89, 1;
	mov.u32 	%r90, %r89;
	@%p4 bra 	$L__BB0_8;
	mov.b32 	%r90, 1;
	mov.u32 	%r89, %r90;
	mov.u32 	%r88, %r84;
$L__BB0_7:
	add.s32 	%r89, %r89, 1;
	add.s32 	%r90, %r90, %r88;
	mul.lo.s32 	%r88, %r88, %r84;
	div.u32 	%r91, %r91, %r84;
	rem.u32 	%r51, %r91, %r84;
	setp.eq.s32 	%p5, %r51, 0;
	@%p5 bra 	$L__BB0_7;
$L__BB0_8:
	mul.lo.s32 	%r93, %r89, %r93;
	mul.lo.s32 	%r92, %r90, %r92;
	add.s32 	%r84, %r84, 2;
	mul.lo.s32 	%r52, %r84, %r84;
	setp.le.u32 	%p6, %r52, %r91;
	@%p6 bra 	$L__BB0_5;
$L__BB0_9:
	setp.gt.u32 	%p7, %r91, 1;
	mad.lo.s32 	%r53, %r92, %r91, %r92;
	selp.b32 	%r54, %r53, %r92, %p7;
	selp.u32 	%r55, 1, 0, %p7;
	shl.b32 	%r56, %r93, %r55;
	rem.u32 	%r57, %r54, %r56;
	setp.eq.s32 	%p8, %r57, 0;
	selp.u32 	%r58, 1, 0, %p8;
	shl.b32 	%r59, %r3, 2;
	mov.u32 	%r60, arithmetic_count;
	add.s32 	%r37, %r60, %r59;
	st.shared.u32 	[%r37], %r58;
	setp.gt.u32 	%p9, %r56, 2;
	selp.b32 	%r61, %r58, 0, %p9;
	mov.u32 	%r62, composite_count;
	add.s32 	%r38, %r62, %r59;
	st.shared.u32 	[%r38], %r61;
	bar.sync 	0;
	setp.lt.u32 	%p10, %r95, 2;
	@%p10 bra 	$L__BB0_13;
$L__BB0_10:
	shr.u32 	%r40, %r95, 1;
	setp.ge.u32 	%p11, %r3, %r40;
	@%p11 bra 	$L__BB0_12;
	ld.shared.u32 	%r63, [%r37];
	shl.b32 	%r64, %r40, 2;
	add.s32 	%r65, %r37, %r64;
	ld.shared.u32 	%r66, [%r65];
	add.s32 	%r67, %r66, %r63;
	st.shared.u32 	[%r37], %r67;
	ld.shared.u32 	%r68, [%r38];
	add.s32 	%r69, %r38, %r64;
	ld.shared.u32 	%r70, [%r69];
	add.s32 	%r71, %r70, %r68;
	st.shared.u32 	[%r38], %r71;
$L__BB0_12:
	bar.sync 	0;
	setp.gt.u32 	%p12, %r95, 3;
	mov.u32 	%r95, %r40;
	@%p12 bra 	$L__BB0_10;
$L__BB0_13:
	setp.ne.s32 	%p13, %r3, 0;
	@%p13 bra 	$L__BB0_15;
	ld.shared.u32 	%r72, [arithmetic_count];
	cvta.to.global.u64 	%rd3, %rd1;
	mul.wide.u32 	%rd4, %r2, 4;
	add.s64 	%rd5, %rd3, %rd4;
	st.global.u32 	[%rd5], %r72;
	ld.shared.u32 	%r73, [composite_count];
	cvta.to.global.u64 	%rd6, %rd2;
	add.s64 	%rd7, %rd6, %rd4;
	st.global.u32 	[%rd7], %r73;
$L__BB0_15:
	ret;

}


// ===== COMPILED SASS (sm_100) =====

	.target	sm_100

	.elftype	@"ET_EXEC"


//--------------------- .note.nv.tkinfo           --------------------------
	.section	.note.nv.tkinfo,"",@"SHT_NOTE"
	.sectionflags	@"SHF_NOTE_NV_TKINFO"
	.tkinfo
        /*0018*/ 	.word	0x00000002
        /*0030*/ 	.string	""
        /*0030*/ 	.string	"ptxas"
        /*0030*/ 	.string	"Cuda compilation tools, release 13.0, V13.0.88"
        /*0030*/ 	.string	"Build cuda_13.0.r13.0/compiler.36424714_0"
        /*0030*/ 	.string	"-arch sm_100 -m 64 "



//--------------------- .note.nv.cuinfo           --------------------------
	.section	.note.nv.cuinfo,"",@"SHT_NOTE"
	.sectionflags	@"SHF_NOTE_NV_CUINFO"
        /*0018*/ 	.short	0x0002
        /*001a*/ 	.short	0x0064
        /*001c*/ 	.short	0x0082
	.zero		2


//--------------------- .nv.info                  --------------------------
	.section	.nv.info,"",@"SHT_CUDA_INFO"
	.align	4


	//----- nvinfo : EIATTR_REGCOUNT
	.align		4
        /*0000*/ 	.byte	0x04, 0x2f
        /*0002*/ 	.short	(.L_1 - .L_0)
	.align		4
.L_0:
        /*0004*/ 	.word	index@(_Z17arithmetic_kernelPjS_)
        /*0008*/ 	.word	0x00000011


	//----- nvinfo : EIATTR_FRAME_SIZE
	.align		4
.L_1:
        /*000c*/ 	.byte	0x04, 0x11
        /*000e*/ 	.short	(.L_3 - .L_2)
	.align		4
.L_2:
        /*0010*/ 	.word	index@(_Z17arithmetic_kernelPjS_)
        /*0014*/ 	.word	0x00000000


	//----- nvinfo : EIATTR_MIN_STACK_SIZE
	.align		4
.L_3:
        /*0018*/ 	.byte	0x04, 0x12
        /*001a*/ 	.short	(.L_5 - .L_4)
	.align		4
.L_4:
        /*001c*/ 	.word	index@(_Z17arithmetic_kernelPjS_)
        /*0020*/ 	.word	0x00000000
.L_5:


//--------------------- .nv.compat                --------------------------
	.section	.nv.compat,"",@"SHT_CUDA_COMPAT_INFO"
	.align	4
        /*0000*/ 	.byte	0x02, 0x09, 0x00, 0x00, 0x02, 0x02, 0x01, 0x00, 0x02, 0x05, 0x05, 0x00, 0x03, 0x07, 0x01, 0x01
        /*0010*/ 	.byte	0x02, 0x03, 0x00, 0x00, 0x02, 0x06, 0x01, 0x00, 0x04, 0x0b, 0x08, 0x00, 0x09, 0x00, 0x00, 0x00
        /*0020*/ 	.byte	0x00, 0x00, 0x00, 0x00


//--------------------- .nv.info._Z17arithmetic_kernelPjS_ --------------------------
	.section	.nv.info._Z17arithmetic_kernelPjS_,"",@"SHT_CUDA_INFO"
	.sectionflags	@""
	.align	4


	//----- nvinfo : EIATTR_CUDA_API_VERSION
	.align		4
        /*0000*/ 	.byte	0x04, 0x37
        /*0002*/ 	.short	(.L_7 - .L_6)
.L_6:
        /*0004*/ 	.word	0x00000082


	//----- nvinfo : EIATTR_KPARAM_INFO
	.align		4
.L_7:
        /*0008*/ 	.byte	0x04, 0x17
        /*000a*/ 	.short	(.L_9 - .L_8)
.L_8:
        /*000c*/ 	.word	0x00000000
        /*0010*/ 	.short	0x0001
        /*0012*/ 	.short	0x0008
        /*0014*/ 	.byte	0x00, 0xf5, 0x21, 0x00


	//----- nvinfo : EIATTR_KPARAM_INFO
	.align		4
.L_9:
        /*0018*/ 	.byte	0x04, 0x17
        /*001a*/ 	.short	(.L_11 - .L_10)
.L_10:
        /*001c*/ 	.word	0x00000000
        /*0020*/ 	.short	0x0000
        /*0022*/ 	.short	0x0000
        /*0024*/ 	.byte	0x00, 0xf5, 0x21, 0x00


	//----- nvinfo : EIATTR_SPARSE_MMA_MASK
	.align		4
.L_11:
        /*0028*/ 	.byte	0x03, 0x50
        /*002a*/ 	.short	0x0000


	//----- nvinfo : EIATTR_MAXREG_COUNT
	.align		4
        /*002c*/ 	.byte	0x03, 0x1b
        /*002e*/ 	.short	0x00ff


	//----- nvinfo : EIATTR_NUM_BARRIERS
	.align		4
        /*0030*/ 	.byte	0x02, 0x4c
        /*0032*/ 	.byte	0x01
	.zero		1


	//----- nvinfo : EIATTR_MERCURY_ISA_VERSION
	.align		4
        /*0034*/ 	.byte	0x03, 0x5f
        /*0036*/ 	.short	0x0101


	//----- nvinfo : EIATTR_VRC_CTA_INIT_COUNT
	.align		4
        /*0038*/ 	.byte	0x02, 0x4a
	.zero		1
	.zero		1


	//----- nvinfo : EIATTR_EXIT_INSTR_OFFSETS
	.align		4
        /*003c*/ 	.byte	0x04, 0x1c
        /*003e*/ 	.short	(.L_13 - .L_12)


	//   ....[0]....
.L_12:
        /*0040*/ 	.word	0x000008f0


	//   ....[1]....
        /*0044*/ 	.word	0x000009c0


	//----- nvinfo : EIATTR_CRS_STACK_SIZE
	.align		4
.L_13:
        /*0048*/ 	.byte	0x04, 0x1e
        /*004a*/ 	.short	(.L_15 - .L_14)
.L_14:
        /*004c*/ 	.word	0x00000000


	//----- nvinfo : EIATTR_CBANK_PARAM_SIZE
	.align		4
.L_15:
        /*0050*/ 	.byte	0x03, 0x19
        /*0052*/ 	.short	0x0010


	//----- nvinfo : EIATTR_PARAM_CBANK
	.align		4
        /*0054*/ 	.byte	0x04, 0x0a
        /*0056*/ 	.short	(.L_17 - .L_16)
	.align		4
.L_16:
        /*0058*/ 	.word	index@(.nv.constant0._Z17arithmetic_kernelPjS_)
        /*005c*/ 	.short	0x0380
        /*005e*/ 	.short	0x0010


	//----- nvinfo : EIATTR_SW_WAR
	.align		4
.L_17:
        /*0060*/ 	.byte	0x04, 0x36
        /*0062*/ 	.short	(.L_19 - .L_18)
.L_18:
        /*0064*/ 	.word	0x00000008
.L_19:


//--------------------- .nv.callgraph             --------------------------
	.section	.nv.callgraph,"",@"SHT_CUDA_CALLGRAPH"
	.align	4
	.sectionentsize	8
	.align		4
        /*0000*/ 	.word	0x00000000
	.align		4
        /*0004*/ 	.word	0xffffffff
	.align		4
        /*0008*/ 	.word	0x00000000
	.align		4
        /*000c*/ 	.word	0xfffffffe
	.align		4
        /*0010*/ 	.word	0x00000000
	.align		4
        /*0014*/ 	.word	0xfffffffd
	.align		4
        /*0018*/ 	.word	0x00000000
	.align		4
        /*001c*/ 	.word	0xfffffffc


//--------------------- .text._Z17arithmetic_kernelPjS_ --------------------------
	.section	.text._Z17arithmetic_kernelPjS_,"ax",@progbits
	.align	128
        .global         _Z17arithmetic_kernelPjS_
        .type           _Z17arithmetic_kernelPjS_,@function
        .size           _Z17arithmetic_kernelPjS_,(.L_x_14 - _Z17arithmetic_kernelPjS_)
        .other          _Z17arithmetic_kernelPjS_,@"STO_CUDA_ENTRY STV_DEFAULT"
_Z17arithmetic_kernelPjS_:
.text._Z17arithmetic_kernelPjS_:
[----:B------:R-:W-:Y:S01]  /*0000*/  LDC R1, c[0x0][0x37c] ;  /* 0x0000df00ff017b82 */ /* 0x000fe20000000800 */
[----:B------:R-:W0:Y:S01]  /*0010*/  S2R R0, SR_CTAID.X ;  /* 0x0000000000007919 */ /* 0x000e220000002500 */
[----:B------:R-:W1:Y:S01]  /*0020*/  LDCU UR4, c[0x0][0x360] ;  /* 0x00006c00ff0477ac */ /* 0x000e620008000800 */
[----:B------:R-:W-:Y:S01]  /*0030*/  BSSY.RECONVERGENT B0, `(.L_x_0) ;  /* 0x0000015000007945 */ /* 0x000fe20003800200 */
[----:B------:R-:W-:Y:S01]  /*0040*/  HFMA2 R5, -RZ, RZ, 0, 5.9604644775390625e-08 ;  /* 0x00000001ff057431 */ /* 0x000fe200000001ff */
[----:B------:R-:W0:Y:S01]  /*0050*/  S2R R3, SR_TID.X ;  /* 0x0000000000037919 */ /* 0x000e220000002100 */
[----:B-1----:R-:W-:Y:S02]  /*0060*/  IMAD.U32 R4, RZ, RZ, UR4 ;  /* 0x00000004ff047e24 */ /* 0x002fe4000f8e00ff */
[----:B0-----:R-:W-:-:S04]  /*0070*/  IMAD R6, R0, UR4, R3 ;  /* 0x0000000400067c24 */ /* 0x001fc8000f8e0203 */
[----:B------:R-:W-:-:S05]  /*0080*/  VIADD R6, R6, 0x1 ;  /* 0x0000000106067836 */ /* 0x000fca0000000000 */
[----:B------:R-:W-:-:S04]  /*0090*/  LOP3.LUT R2, R6, 0x1, RZ, 0xc0, !PT ;  /* 0x0000000106027812 */ /* 0x000fc800078ec0ff */
[----:B------:R-:W-:Y:S01]  /*00a0*/  ISETP.NE.U32.AND P0, PT, R2, 0x1, PT ;  /* 0x000000010200780c */ /* 0x000fe20003f05070 */
[----:B------:R-:W-:-:S12]  /*00b0*/  IMAD.MOV.U32 R2, RZ, RZ, 0x1 ;  /* 0x00000001ff027424 */ /* 0x000fd800078e00ff */
[----:B------:R-:W-:Y:S05]  /*00c0*/  @!P0 BRA `(.L_x_1) ;  /* 0x00000000002c8947 */ /* 0x000fea0003800000 */
[----:B------:R-:W-:Y:S01]  /*00d0*/  BSSY.RECONVERGENT B1, `(.L_x_1) ;  /* 0x000000a000017945 */ /* 0x000fe20003800200 */
[----:B------:R-:W-:Y:S01]  /*00e0*/  IMAD.MOV.U32 R7, RZ, RZ, 0x2 ;  /* 0x00000002ff077424 */ /* 0x000fe200078e00ff */
[----:B------:R-:W-:Y:S01]  /*00f0*/  MOV R5, 0x1 ;  /* 0x0000000100057802 */ /* 0x000fe20000000f00 */
[----:B------:R-:W-:-:S07]  /*0100*/  IMAD.MOV.U32 R2, RZ, RZ, 0x1 ;  /* 0x00000001ff027424 */ /* 0x000fce00078e00ff */
.L_x_2:
[----:B------:R-:W-:Y:S01]  /*0110*/  LOP3.LUT P0, RZ, R6, 0x2, RZ, 0xc0, !PT ;  /* 0x0000000206ff7812 */ /* 0x000fe2000780c0ff */
[----:B------:R-:W-:Y:S01]  /*0120*/  VIADD R5, R5, 0x1 ;  /* 0x0000000105057836 */ /* 0x000fe20000000000 */
[C---:B------:R-:W-:Y:S01]  /*0130*/  IADD3 R2, PT, PT, R7.reuse, R2, RZ ;  /* 0x0000000207027210 */ /* 0x040fe20007ffe0ff */
[----:B------:R-:W-:Y:S01]  /*0140*/  IMAD.SHL.U32 R7, R7, 0x2, RZ ;  /* 0x0000000207077824 */ /* 0x000fe200078e00ff */
[----:B------:R-:W-:-:S09]  /*0150*/  SHF.R.U32.HI R6, RZ, 0x1, R6 ;  /* 0x00000001ff067819 */ /* 0x000fd20000011606 */
[----:B------:R-:W-:Y:S05]  /*0160*/  @!P0 BRA `(.L_x_2) ;  /* 0xfffffffc00e88947 */ /* 0x000fea000383ffff */
[----:B------:R-:W-:Y:S05]  /*0170*/  BSYNC.RECONVERGENT B1 ;  /* 0x0000000000017941 */ /* 0x000fea0003800200 */
.L_x_1:
[----:B------:R-:W-:Y:S05]  /*0180*/  BSYNC.RECONVERGENT B0 ;  /* 0x0000000000007941 */ /* 0x000fea0003800200 */
.L_x_0:
[----:B------:R-:W-:Y:S01]  /*0190*/  ISETP.GE.U32.AND P0, PT, R6, 0x9, PT ;  /* 0x000000090600780c */ /* 0x000fe20003f06070 */
[----:B------:R-:W-:-:S12]  /*01a0*/  BSSY.RECONVERGENT B0, `(.L_x_3) ;  /* 0x000003a000007945 */ /* 0x000fd80003800200 */
[----:B------:R-:W-:Y:S05]  /*01b0*/  @!P0 BRA `(.L_x_4) ;  /* 0x0000000000e08947 */ /* 0x000fea0003800000 */
[----:B------:R-:W-:-:S07]  /*01c0*/  IMAD.MOV.U32 R7, RZ, RZ, 0x3 ;  /* 0x00000003ff077424 */ /* 0x000fce00078e00ff */
.L_x_8:
[----:B------:R-:W0:Y:S01]  /*01d0*/  I2F.U32.RP R10, R7 ;  /* 0x00000007000a7306 */ /* 0x000e220000209000 */
[----:B------:R-:W-:Y:S01]  /*01e0*/  BSSY.RECONVERGENT B1, `(.L_x_5) ;  /* 0x000002f000017945 */ /* 0x000fe20003800200 */
[----:B------:R-:W-:-:S06]  /*01f0*/  IMAD.MOV.U32 R13, RZ, RZ, 0x1 ;  /* 0x00000001ff0d7424 */ /* 0x000fcc00078e00ff */
[----:B0-----:R-:W0:Y:S02]  /*0200*/  MUFU.RCP R10, R10 ;  /* 0x0000000a000a7308 */ /* 0x001e240000001000 */
[----:B0-----:R-:W-:-:S06]  /*0210*/  IADD3 R8, PT, PT, R10, 0xffffffe, RZ ;  /* 0x0ffffffe0a087810 */ /* 0x001fcc0007ffe0ff */
[----:B------:R0:W1:Y:S02]  /*0220*/  F2I.FTZ.U32.TRUNC.NTZ R9, R8 ;  /* 0x0000000800097305 */ /* 0x000064000021f000 */
[----:B0-----:R-:W-:Y:S02]  /*0230*/  IMAD.MOV.U32 R8, RZ, RZ, RZ ;  /* 0x000000ffff087224 */ /* 0x001fe400078e00ff */
[----:B-1----:R-:W-:-:S04]  /*0240*/  IMAD.MOV R12, RZ, RZ, -R9 ;  /* 0x000000ffff0c7224 */ /* 0x002fc800078e0a09 */
[----:B------:R-:W-:-:S04]  /*0250*/  IMAD R11, R12, R7, RZ ;  /* 0x000000070c0b7224 */ /* 0x000fc800078e02ff */
[----:B------:R-:W-:Y:S01]  /*0260*/  IMAD.HI.U32 R9, R9, R11, R8 ;  /* 0x0000000b09097227 */ /* 0x000fe200078e0008 */
[----:B------:R-:W-:-:S05]  /*0270*/  MOV R8, 0x1 ;  /* 0x0000000100087802 */ /* 0x000fca0000000f00 */
[----:B------:R-:W-:-:S05]  /*0280*/  IMAD.HI.U32 R11, R9, R6, RZ ;  /* 0x00000006090b7227 */ /* 0x000fca00078e00ff */
[----:B------:R-:W-:-:S05]  /*0290*/  IADD3 R11, PT, PT, -R11, RZ, RZ ;  /* 0x000000ff0b0b7210 */ /* 0x000fca0007ffe1ff */
[----:B------:R-:W-:Y:S01]  /*02a0*/  IMAD R12, R7, R11, R6 ;  /* 0x0000000b070c7224 */ /* 0x000fe200078e0206 */
[----:B------:R-:W-:-:S04]  /*02b0*/  LOP3.LUT R11, RZ, R7, RZ, 0x33, !PT ;  /* 0x00000007ff0b7212 */ /* 0x000fc800078e33ff */
[----:B------:R-:W-:-:S13]  /*02c0*/  ISETP.GE.U32.AND P0, PT, R12, R7, PT ;  /* 0x000000070c00720c */ /* 0x000fda0003f06070 */
[----:B------:R-:W-:Y:S01]  /*02d0*/  @P0 IMAD.IADD R12, R12, 0x1, -R7 ;  /* 0x000000010c0c0824 */ /* 0x000fe200078e0a07 */
[----:B------:R-:W-:-:S04]  /*02e0*/  ISETP.NE.U32.AND P0, PT, R7, RZ, PT ;  /* 0x000000ff0700720c */ /* 0x000fc80003f05070 */
[----:B------:R-:W-:-:S13]  /*02f0*/  ISETP.GE.U32.AND P1, PT, R12, R7, PT ;  /* 0x000000070c00720c */ /* 0x000fda0003f26070 */
[----:B------:R-:W-:-:S05]  /*0300*/  @P1 IMAD.IADD R12, R12, 0x1, -R7 ;  /* 0x000000010c0c1824 */ /* 0x000fca00078e0a07 */
[----:B------:R-:W-:-:S04]  /*0310*/  SEL R12, R11, R12, !P0 ;  /* 0x0000000c0b0c7207 */ /* 0x000fc80004000000 */
[----:B------:R-:W-:-:S13]  /*0320*/  ISETP.NE.AND P1, PT, R12, RZ, PT ;  /* 0x000000ff0c00720c */ /* 0x000fda0003f25270 */
[----:B------:R-:W-:Y:S05]  /*0330*/  @P1 BRA `(.L_x_6) ;  /* 0x0000000000641947 */ /* 0x000fea0003800000 */
[----:B------:R-:W-:Y:S02]  /*0340*/  HFMA2 R8, -RZ, RZ, 0, 5.9604644775390625e-08 ;  /* 0x00000001ff087431 */ /* 0x000fe400000001ff */
[----:B------:R-:W-:Y:S02]  /*0350*/  IMAD.MOV.U32 R13, RZ, RZ, 0x1 ;  /* 0x00000001ff0d7424 */ /* 0x000fe400078e00ff */
[----:B------:R-:W-:-:S07]  /*0360*/  IMAD.MOV.U32 R10, RZ, RZ, R7 ;  /* 0x000000ffff0a7224 */ /* 0x000fce00078e0007 */
.L_x_7:
[----:B------:R-:W-:Y:S01]  /*0370*/  IMAD.HI.U32 R12, R9, R6, RZ ;  /* 0x00000006090c7227 */ /* 0x000fe200078e00ff */
[----:B------:R-:W-:-:S03]  /*0380*/  IADD3 R8, PT, PT, R8, 0x1, RZ ;  /* 0x0000000108087810 */ /* 0x000fc60007ffe0ff */
[----:B------:R-:W-:Y:S02]  /*0390*/  IMAD.MOV R14, RZ, RZ, -R12 ;  /* 0x000000ffff0e7224 */ /* 0x000fe400078e0a0c */
[C---:B------:R-:W-:Y:S02]  /*03a0*/  IMAD.IADD R13, R10.reuse, 0x1, R13 ;  /* 0x000000010a0d7824 */ /* 0x040fe400078e020d */
[----:B------:R-:W-:Y:S02]  /*03b0*/  IMAD R6, R7, R14, R6 ;  /* 0x0000000e07067224 */ /* 0x000fe400078e0206 */
[----:B------:R-:W-:-:S03]  /*03c0*/  IMAD R10, R10, R7, RZ ;  /* 0x000000070a0a7224 */ /* 0x000fc600078e02ff */
[----:B------:R-:W-:-:S13]  /*03d0*/  ISETP.GE.U32.AND P1, PT, R6, R7, PT ;  /* 0x000000070600720c */ /* 0x000fda0003f26070 */
[----:B------:R-:W-:Y:S01]  /*03e0*/  @P1 IADD3 R6, PT, PT, R6, -R7, RZ ;  /* 0x8000000706061210 */ /* 0x000fe20007ffe0ff */
[----:B------:R-:W-:-:S03]  /*03f0*/  @P1 VIADD R12, R12, 0x1 ;  /* 0x000000010c0c1836 */ /* 0x000fc60000000000 */
[----:B------:R-:W-:-:S13]  /*0400*/  ISETP.GE.U32.AND P2, PT, R6, R7, PT ;  /* 0x000000070600720c */ /* 0x000fda0003f46070 */
[----:B------:R-:W-:-:S05]  /*0410*/  @P2 VIADD R12, R12, 0x1 ;  /* 0x000000010c0c2836 */ /* 0x000fca0000000000 */
[----:B------:R-:W-:-:S05]  /*0420*/  SEL R6, R11, R12, !P0 ;  /* 0x0000000c0b067207 */ /* 0x000fca0004000000 */
[----:B------:R-:W-:-:S05]  /*0430*/  IMAD.HI.U32 R12, R9, R6, RZ ;  /* 0x00000006090c7227 */ /* 0x000fca00078e00ff */
[----:B------:R-:W-:-:S05]  /*0440*/  IADD3 R12, PT, PT, -R12, RZ, RZ ;  /* 0x000000ff0c0c7210 */ /* 0x000fca0007ffe1ff */
[----:B------:R-:W-:-:S05]  /*0450*/  IMAD R12, R7, R12, R6 ;  /* 0x0000000c070c7224 */ /* 0x000fca00078e0206 */
[----:B------:R-:W-:-:S13]  /*0460*/  ISETP.GE.U32.AND P1, PT, R12, R7, PT ;  /* 0x000000070c00720c */ /* 0x000fda0003f26070 */
[----:B------:R-:W-:-:S05]  /*0470*/  @P1 IMAD.IADD R12, R12, 0x1, -R7 ;  /* 0x000000010c0c1824 */ /* 0x000fca00078e0a07 */
[----:B------:R-:W-:-:S13]  /*0480*/  ISETP.GE.U32.AND P1, PT, R12, R7, PT ;  /* 0x000000070c00720c */ /* 0x000fda0003f26070 */
[----:B------:R-:W-:-:S05]  /*0490*/  @P1 IMAD.IADD R12, R12, 0x1, -R7 ;  /* 0x000000010c0c1824 */ /* 0x000fca00078e0a07 */
[----:B------:R-:W-:-:S04]  /*04a0*/  SEL R12, R11, R12, !P0 ;  /* 0x0000000c0b0c7207 */ /* 0x000fc80004000000 */
[----:B------:R-:W-:-:S13]  /*04b0*/  ISETP.NE.AND P1, PT, R12, RZ, PT ;  /* 0x000000ff0c00720c */ /* 0x000fda0003f25270 */
[----:B------:R-:W-:Y:S05]  /*04c0*/  @!P1 BRA `(.L_x_7) ;  /* 0xfffffffc00a89947 */ /* 0x000fea000383ffff */
.L_x_6:
[----:B------:R-:W-:Y:S05]  /*04d0*/  BSYNC.RECONVERGENT B1 ;  /* 0x0000000000017941 */ /* 0x000fea0003800200 */
.L_x_5:
[----:B------:R-:W-:Y:S02]  /*04e0*/  VIADD R7, R7, 0x2 ;  /* 0x0000000207077836 */ /* 0x000fe40000000000 */
[----:B------:R-:W-:Y:S02]  /*04f0*/  IMAD R5, R8, R5, RZ ;  /* 0x0000000508057224 */ /* 0x000fe400078e02ff */
[----:B------:R-:W-:Y:S02]  /*0500*/  IMAD R9, R7, R7, RZ ;  /* 0x0000000707097224 */ /* 0x000fe400078e02ff */
[----:B------:R-:W-:-:S03]  /*0510*/  IMAD R2, R13, R2, RZ ;  /* 0x000000020d027224 */ /* 0x000fc600078e02ff */
[----:B------:R-:W-:-:S13]  /*0520*/  ISETP.GT.U32.AND P0, PT, R9, R6, PT ;  /* 0x000000060900720c */ /* 0x000fda0003f04070 */
[----:B------:R-:W-:Y:S05]  /*0530*/  @!P0 BRA `(.L_x_8) ;  /* 0xfffffffc00248947 */ /* 0x000fea000383ffff */
.L_x_4:
[----:B------:R-:W-:Y:S05]  /*0540*/  BSYNC.RECONVERGENT B0 ;  /* 0x0000000000007941 */ /* 0x000fea0003800200 */
.L_x_3:
[----:B------:R-:W-:Y:S01]  /*0550*/  ISETP.GT.U32.AND P0, PT, R6, 0x1, PT ;  /* 0x000000010600780c */ /* 0x000fe20003f04070 */
[----:B------:R-:W-:Y:S01]  /*0560*/  IMAD.MOV.U32 R10, RZ, RZ, R2 ;  /* 0x000000ffff0a7224 */ /* 0x000fe200078e0002 */
[----:B------:R-:W0:Y:S01]  /*0570*/  S2UR UR6, SR_CgaCtaId ;  /* 0x00000000000679c3 */ /* 0x000e220000008800 */
[----:B------:R-:W-:Y:S01]  /*0580*/  UMOV UR4, 0x400 ;  /* 0x0000040000047882 */ /* 0x000fe20000000000 */
[----:B------:R-:W-:Y:S01]  /*0590*/  SEL R8, RZ, 0x1, !P0 ;  /* 0x00000001ff087807 */ /* 0x000fe20004000000 */
[----:B------:R-:W-:-:S03]  /*05a0*/  UIADD3 UR5, UPT, UPT, UR4, 0x1000, URZ ;  /* 0x0000100004057890 */ /* 0x000fc6000fffe0ff */
[----:B------:R-:W-:-:S04]  /*05b0*/  SHF.L.U32 R5, R5, R8, RZ ;  /* 0x0000000805057219 */ /* 0x000fc800000006ff */
[----:B------:R-:W1:Y:S01]  /*05c0*/  I2F.U32.RP R7, R5 ;  /* 0x0000000500077306 */ /* 0x000e620000209000 */
[----:B------:R-:W-:Y:S01]  /*05d0*/  IMAD.MOV R11, RZ, RZ, -R5 ;  /* 0x000000ffff0b7224 */ /* 0x000fe200078e0a05 */
[----:B------:R-:W-:Y:S01]  /*05e0*/  ISETP.NE.U32.AND P1, PT, R5, RZ, PT ;  /* 0x000000ff0500720c */ /* 0x000fe20003f25070 */
[----:B------:R-:W-:Y:S01]  /*05f0*/  @P0 IMAD R10, R10, R6, R10 ;  /* 0x000000060a0a0224 */ /* 0x000fe200078e020a */
[----:B0-----:R-:W-:-:S04]  /*0600*/  ULEA UR4, UR6, UR4, 0x18 ;  /* 0x0000000406047291 */ /* 0x001fc8000f8ec0ff */
[----:B-1----:R-:W0:Y:S01]  /*0610*/  MUFU.RCP R7, R7 ;  /* 0x0000000700077308 */ /* 0x002e220000001000 */
[----:B------:R-:W-:Y:S01]  /*0620*/  ULEA UR5, UR6, UR5, 0x18 ;  /* 0x0000000506057291 */ /* 0x000fe2000f8ec0ff */
[----:B0-----:R-:W-:-:S05]  /*0630*/  IADD3 R8, PT, PT, R7, 0xffffffe, RZ ;  /* 0x0ffffffe07087810 */ /* 0x001fca0007ffe0ff */
[----:B------:R-:W-:Y:S01]  /*0640*/  LEA R7, R3, UR5, 0x2 ;  /* 0x0000000503077c11 */ /* 0x000fe2000f8e10ff */
[----:B------:R0:W1:Y:S02]  /*0650*/  F2I.FTZ.U32.TRUNC.NTZ R9, R8 ;  /* 0x0000000800097305 */ /* 0x000064000021f000 */
[----:B0-----:R-:W-:Y:S01]  /*0660*/  MOV R8, RZ ;  /* 0x000000ff00087202 */ /* 0x001fe20000000f00 */
[----:B-1----:R-:W-:-:S04]  /*0670*/  IMAD R11, R11, R9, RZ ;  /* 0x000000090b0b7224 */ /* 0x002fc800078e02ff */
[----:B------:R-:W-:-:S06]  /*0680*/  IMAD.HI.U32 R9, R9, R11, R8 ;  /* 0x0000000b09097227 */ /* 0x000fcc00078e0008 */
[----:B------:R-:W-:-:S04]  /*0690*/  IMAD.HI.U32 R9, R9, R10, RZ ;  /* 0x0000000a09097227 */ /* 0x000fc800078e00ff */
[----:B------:R-:W-:-:S04]  /*06a0*/  IMAD.MOV R2, RZ, RZ, -R9 ;  /* 0x000000ffff027224 */ /* 0x000fc800078e0a09 */
[----:B------:R-:W-:-:S05]  /*06b0*/  IMAD R2, R5, R2, R10 ;  /* 0x0000000205027224 */ /* 0x000fca00078e020a */
[----:B------:R-:W-:-:S13]  /*06c0*/  ISETP.GE.U32.AND P0, PT, R2, R5, PT ;  /* 0x000000050200720c */ /* 0x000fda0003f06070 */
[----:B------:R-:W-:-:S05]  /*06d0*/  @P0 IMAD.IADD R2, R2, 0x1, -R5 ;  /* 0x0000000102020824 */ /* 0x000fca00078e0a05 */
[----:B------:R-:W-:-:S13]  /*06e0*/  ISETP.GE.U32.AND P0, PT, R2, R5, PT ;  /* 0x000000050200720c */ /* 0x000fda0003f06070 */
[C---:B------:R-:W-:Y:S02]  /*06f0*/  @P0 IADD3 R2, PT, PT, -R5.reuse, R2, RZ ;  /* 0x0000000205020210 */ /* 0x040fe40007ffe1ff */
[----:B------:R-:W-:Y:S02]  /*0700*/  @!P1 LOP3.LUT R2, RZ, R5, RZ, 0x33, !PT ;  /* 0x00000005ff029212 */ /* 0x000fe400078e33ff */
[----:B------:R-:W-:Y:S02]  /*0710*/  ISETP.GT.U32.AND P0, PT, R5, 0x2, PT ;  /* 0x000000020500780c */ /* 0x000fe40003f04070 */
[----:B------:R-:W-:Y:S02]  /*0720*/  ISETP.NE.AND P1, PT, R2, RZ, PT ;  /* 0x000000ff0200720c */ /* 0x000fe40003f25270 */
[----:B------:R-:W-:Y:S02]  /*0730*/  LEA R5, R3, UR4, 0x2 ;  /* 0x0000000403057c11 */ /* 0x000fe4000f8e10ff */
[----:B------:R-:W-:-:S04]  /*0740*/  SEL R2, RZ, 0x1, P1 ;  /* 0x00000001ff027807 */ /* 0x000fc80000800000 */
[----:B------:R-:W-:Y:S01]  /*0750*/  SEL R6, R2, RZ, P0 ;  /* 0x000000ff02067207 */ /* 0x000fe20000000000 */
[----:B------:R0:W-:Y:S01]  /*0760*/  STS [R5], R2 ;  /* 0x0000000205007388 */ /* 0x0001e20000000800 */
[----:B------:R-:W-:-:S03]  /*0770*/  ISETP.GE.U32.AND P0, PT, R4, 0x2, PT ;  /* 0x000000020400780c */ /* 0x000fc60003f06070 */
[----:B------:R0:W-:Y:S01]  /*0780*/  STS [R7], R6 ;  /* 0x0000000607007388 */ /* 0x0001e20000000800 */
[----:B------:R-:W-:Y:S09]  /*0790*/  BAR.SYNC.DEFER_BLOCKING 0x0 ;  /* 0x0000000000007b1d */ /* 0x000ff20000010000 */
[----:B0-----:R-:W-:Y:S05]  /*07a0*/  @!P0 BRA `(.L_x_9) ;  /* 0x00000000004c8947 */ /* 0x001fea0003800000 */
.L_x_12:
[----:B------:R-:W-:Y:S01]  /*07b0*/  SHF.R.U32.HI R10, RZ, 0x1, R4 ;  /* 0x00000001ff0a7819 */ /* 0x000fe20000011604 */
[----:B------:R-:W-:Y:S03]  /*07c0*/  BSSY.RECONVERGENT B0, `(.L_x_10) ;  /* 0x000000d000007945 */ /* 0x000fe60003800200 */
[----:B------:R-:W-:-:S13]  /*07d0*/  ISETP.GE.U32.AND P0, PT, R3, R10, PT ;  /* 0x0000000a0300720c */ /* 0x000fda0003f06070 */
[----:B0-----:R-:W-:Y:S05]  /*07e0*/  @P0 BRA `(.L_x_11) ;  /* 0x0000000000280947 */ /* 0x001fea0003800000 */
[----:B------:R-:W-:Y:S01]  /*07f0*/  IMAD R6, R10, 0x4, R5 ;  /* 0x000000040a067824 */ /* 0x000fe200078e0205 */
[----:B------:R-:W-:Y:S04]  /*0800*/  LDS R2, [R5] ;  /* 0x0000000005027984 */ /* 0x000fe80000000800 */
[----:B------:R-:W0:Y:S02]  /*0810*/  LDS R9, [R6] ;  /* 0x0000000006097984 */ /* 0x000e240000000800 */
[----:B0-----:R-:W-:Y:S01]  /*0820*/  IMAD.IADD R2, R2, 0x1, R9 ;  /* 0x0000000102027824 */ /* 0x001fe200078e0209 */
[----:B------:R-:W-:-:S04]  /*0830*/  LEA R9, R10, R7, 0x2 ;  /* 0x000000070a097211 */ /* 0x000fc800078e10ff */
[----:B------:R-:W-:Y:S04]  /*0840*/  STS [R5], R2 ;  /* 0x0000000205007388 */ /* 0x000fe80000000800 */
[----:B------:R-:W-:Y:S04]  /*0850*/  LDS R9, [R9] ;  /* 0x0000000009097984 */ /* 0x000fe80000000800 */
[----:B------:R-:W0:Y:S02]  /*0860*/  LDS R8, [R7] ;  /* 0x0000000007087984 */ /* 0x000e240000000800 */
[----:B0-----:R-:W-:-:S05]  /*0870*/  IMAD.IADD R8, R8, 0x1, R9 ;  /* 0x0000000108087824 */ /* 0x001fca00078e0209 */
[----:B------:R0:W-:Y:S02]  /*0880*/  STS [R7], R8 ;  /* 0x0000000807007388 */ /* 0x0001e40000000800 */
.L_x_11:
[----:B------:R-:W-:Y:S05]  /*0890*/  BSYNC.RECONVERGENT B0 ;  /* 0x0000000000007941 */ /* 0x000fea0003800200 */
.L_x_10:
[----:B------:R-:W-:Y:S01]  /*08a0*/  BAR.SYNC.DEFER_BLOCKING 0x0 ;  /* 0x0000000000007b1d */ /* 0x000fe20000010000 */
[----:B------:R-:W-:Y:S02]  /*08b0*/  ISETP.GT.U32.AND P0, PT, R4, 0x3, PT ;  /* 0x000000030400780c */ /* 0x000fe40003f04070 */
[----:B------:R-:W-:-:S11]  /*08c0*/  MOV R4, R10 ;  /* 0x0000000a00047202 */ /* 0x000fd60000000f00 */
[----:B------:R-:W-:Y:S05]  /*08d0*/  @P0 BRA `(.L_x_12) ;  /* 0xfffffffc00b40947 */ /* 0x000fea000383ffff */
.L_x_9:
[----:B------:R-:W-:-:S13]  /*08e0*/  ISETP.NE.AND P0, PT, R3, RZ, PT ;  /* 0x000000ff0300720c */ /* 0x000fda0003f05270 */
[----:B------:R-:W-:Y:S05]  /*08f0*/  @P0 EXIT ;  /* 0x000000000000094d */ /* 0x000fea0003800000 */
[----:B------:R-:W1:Y:S01]  /*0900*/  S2UR UR5, SR_CgaCtaId ;  /* 0x00000000000579c3 */ /* 0x000e620000008800 */
[----:B------:R-:W-:-:S07]  /*0910*/  UMOV UR4, 0x400 ;  /* 0x0000040000047882 */ /* 0x000fce0000000000 */
[----:B------:R-:W2:Y:S08]  /*0920*/  LDC.64 R2, c[0x0][0x380] ;  /* 0x0000e000ff027b82 */ /* 0x000eb00000000a00 */
[----:B------:R-:W3:Y:S01]  /*0930*/  LDC.64 R4, c[0x0][0x388] ;  /* 0x0000e200ff047b82 */ /* 0x000ee20000000a00 */
[----:B-1----:R-:W-:Y:S01]  /*0940*/  ULEA UR4, UR5, UR4, 0x18 ;  /* 0x0000000405047291 */ /* 0x002fe2000f8ec0ff */
[----:B--2---:R-:W-:-:S08]  /*0950*/  IMAD.WIDE.U32 R2, R0, 0x4, R2 ;  /* 0x0000000400027825 */ /* 0x004fd000078e0002 */
[----:B0-----:R-:W0:Y:S04]  /*0960*/  LDS R7, [UR4] ;  /* 0x00000004ff077984 */ /* 0x001e280008000800 */
[----:B------:R-:W1:Y:S01]  /*0970*/  LDS R9, [UR4+0x1000] ;  /* 0x00100004ff097984 */ /* 0x000e620008000800 */
[----:B------:R-:W0:Y:S01]  /*0980*/  LDCU.64 UR4, c[0x0][0x358] ;  /* 0x00006b00ff0477ac */ /* 0x000e220008000a00 */
[----:B---3--:R-:W-:Y:S02]  /*0990*/  IMAD.WIDE.U32 R4, R0, 0x4, R4 ;  /* 0x0000000400047825 */ /* 0x008fe400078e0004 */
[----:B0-----:R-:W-:Y:S04]  /*09a0*/  STG.E desc[UR4][R2.64], R7 ;  /* 0x0000000702007986 */ /* 0x001fe8000c101904 */
[----:B-1----:R-:W-:Y:S01]  /*09b0*/  STG.E desc[UR4][R4.64], R9 ;  /* 0x0000000904007986 */ /* 0x002fe2000c101904 */
[----:B------:R-:W-:Y:S05]  /*09c0*/  EXIT ;  /* 0x000000000000794d */ /* 0x000fea0003800000 */
.L_x_13:
[----:B------:R-:W-:-:S00]  /*09d0*/  BRA `(.L_x_13) ;  /* 0xfffffffc00fc7947 */ /* 0x000fc0000383ffff */
[----:B------:R-:W-:-:S00]  /*09e0*/  NOP ;  /* 0x0000000000007918 */ /* 0x000fc00000000000 */
        /* <DEDUP_REMOVED lines=9> */
.L_x_14:


//--------------------- .nv.shared._Z17arithmetic_kernelPjS_ --------------------------
	.section	.nv.shared._Z17arithmetic_kernelPjS_,"aw",@nobits
	.sectionflags	@""
	.align	4
.nv.shared._Z17arithmetic_kernelPjS_:
	.zero		9216


//--------------------- .nv.shared.reserved.0     --------------------------
	.section	.nv.shared.reserved.0,"aw",@nobits
	.weak		__nv_reservedSMEM_offset_0_alias
	.size		__nv_reservedSMEM_offset_0_alias, 0, 64
	.other		__nv_reservedSMEM_offset_0_alias,@"STO_CUDA_RESERVED_SHARED STV_DEFAULT"
__nv_reservedSMEM_offset_0_alias:
	.zero		0
	.zero		64


//--------------------- .nv.constant0._Z17arithmetic_kernelPjS_ --------------------------
	.section	.nv.constant0._Z17arithmetic_kernelPjS_,"a",@progbits
	.sectionflags	@""
	.align	4
.nv.constant0._Z17arithmetic_kernelPjS_:
	.zero		912


//--------------------- SYMBOLS --------------------------

	.type		.nv.reservedSmem.offset0,@object
	.size		.nv.reservedSmem.offset0,0x4
	.type		.nv.reservedSmem.cap,@object
	.size		.nv.reservedSmem.cap,0x4
